	.headerflags	@"EF_CUDA_TEXMODE_UNIFIED EF_CUDA_64BIT_ADDRESS EF_CUDA_ACCELERATORS EF_CUDA_SM90 EF_CUDA_VIRTUAL_SM(EF_CUDA_SM90)"
	.elftype	@"ET_EXEC"


//--------------------- .nv.info                  --------------------------
	.section	.nv.info,"",@"SHT_CUDA_INFO"
	.align	4


	//----- nvinfo : EIATTR_REGCOUNT
	.align		4
        /*0000*/ 	.byte	0x04, 0x2f
        /*0002*/ 	.short	(.L_3 - .L_2)
	.align		4
.L_2:
        /*0004*/ 	.word	index@(triton_poi_fused__native_batch_norm_legit_no_training_relu_11)
        /*0008*/ 	.word	0x00000020


	//----- nvinfo : EIATTR_MIN_STACK_SIZE
	.align		4
.L_3:
        /*000c*/ 	.byte	0x04, 0x12
        /*000e*/ 	.short	(.L_5 - .L_4)
	.align		4
.L_4:
        /*0010*/ 	.word	index@(triton_poi_fused__native_batch_norm_legit_no_training_relu_11)
        /*0014*/ 	.word	0x00000000


	//----- nvinfo : EIATTR_FRAME_SIZE
	.align		4
.L_5:
        /*0018*/ 	.byte	0x04, 0x11
        /*001a*/ 	.short	(.L_7 - .L_6)
	.align		4
.L_6:
        /*001c*/ 	.word	index@(triton_poi_fused__native_batch_norm_legit_no_training_relu_11)
        /*0020*/ 	.word	0x00000000


	//----- nvinfo : EIATTR_MIN_STACK_SIZE
	.align		4
.L_7:
        /*0024*/ 	.byte	0x04, 0x12
        /*0026*/ 	.short	(.L_9 - .L_8)
	.align		4
.L_8:
        /*0028*/ 	.word	index@(triton_poi_fused__native_batch_norm_legit_no_training_relu_11)
        /*002c*/ 	.word	0x00000000
.L_9:


//--------------------- .nv.info.triton_poi_fused__native_batch_norm_legit_no_training_relu_11 --------------------------
	.section	.nv.info.triton_poi_fused__native_batch_norm_legit_no_training_relu_11,"",@"SHT_CUDA_INFO"
	.sectionflags	@""
	.align	4


	//----- nvinfo : EIATTR_CUDA_API_VERSION
	.align		4
        /*0000*/ 	.byte	0x04, 0x37
        /*0002*/ 	.short	(.L_11 - .L_10)
.L_10:
        /*0004*/ 	.word	0x0000007c


	//----- nvinfo : EIATTR_KPARAM_INFO
	.align		4
.L_11:
        /*0008*/ 	.byte	0x04, 0x17
        /*000a*/ 	.short	(.L_13 - .L_12)
.L_12:
        /*000c*/ 	.word	0x00000000
        /*0010*/ 	.short	0x0006
        /*0012*/ 	.short	0x0030
        /*0014*/ 	.byte	0x00, 0xf0, 0x11, 0x00


	//----- nvinfo : EIATTR_KPARAM_INFO
	.align		4
.L_13:
        /*0018*/ 	.byte	0x04, 0x17
        /*001a*/ 	.short	(.L_15 - .L_14)
.L_14:
        /*001c*/ 	.word	0x00000000
        /*0020*/ 	.short	0x0005
        /*0022*/ 	.short	0x0028
        /*0024*/ 	.byte	0x00, 0xf4, 0x21, 0x00


	//----- nvinfo : EIATTR_KPARAM_INFO
	.align		4
.L_15:
        /*0028*/ 	.byte	0x04, 0x17
        /*002a*/ 	.short	(.L_17 - .L_16)
.L_16:
        /*002c*/ 	.word	0x00000000
        /*0030*/ 	.short	0x0004
        /*0032*/ 	.short	0x0020
        /*0034*/ 	.byte	0x00, 0xf4, 0x21, 0x00


	//----- nvinfo : EIATTR_KPARAM_INFO
	.align		4
.L_17:
        /*0038*/ 	.byte	0x04, 0x17
        /*003a*/ 	.short	(.L_19 - .L_18)
.L_18:
        /*003c*/ 	.word	0x00000000
        /*0040*/ 	.short	0x0003
        /*0042*/ 	.short	0x0018
        /*0044*/ 	.byte	0x00, 0xf4, 0x21, 0x00


	//----- nvinfo : EIATTR_KPARAM_INFO
	.align		4
.L_19:
        /*0048*/ 	.byte	0x04, 0x17
        /*004a*/ 	.short	(.L_21 - .L_20)
.L_20:
        /*004c*/ 	.word	0x00000000
        /*0050*/ 	.short	0x0002
        /*0052*/ 	.short	0x0010
        /*0054*/ 	.byte	0x00, 0xf4, 0x21, 0x00


	//----- nvinfo : EIATTR_KPARAM_INFO
	.align		4
.L_21:
        /*0058*/ 	.byte	0x04, 0x17
        /*005a*/ 	.short	(.L_23 - .L_22)
.L_22:
        /*005c*/ 	.word	0x00000000
        /*0060*/ 	.short	0x0001
        /*0062*/ 	.short	0x0008
        /*0064*/ 	.byte	0x00, 0xf4, 0x21, 0x00


	//----- nvinfo : EIATTR_KPARAM_INFO
	.align		4
.L_23:
        /*0068*/ 	.byte	0x04, 0x17
        /*006a*/ 	.short	(.L_25 - .L_24)
.L_24:
        /*006c*/ 	.word	0x00000000
        /*0070*/ 	.short	0x0000
        /*0072*/ 	.short	0x0000
        /*0074*/ 	.byte	0x00, 0xf4, 0x21, 0x00


	//----- nvinfo : EIATTR_SPARSE_MMA_MASK
	.align		4
.L_25:
        /*0078*/ 	.byte	0x03, 0x50
        /*007a*/ 	.short	0x0000


	//----- nvinfo : EIATTR_MAXREG_COUNT
	.align		4
        /*007c*/ 	.byte	0x03, 0x1b
        /*007e*/ 	.short	0x00ff


	//----- nvinfo : EIATTR_EXIT_INSTR_OFFSETS
	.align		4
        /*0080*/ 	.byte	0x04, 0x1c
        /*0082*/ 	.short	(.L_27 - .L_26)


	//   ....[0]....
.L_26:
        /*0084*/ 	.word	0x00000710


	//----- nvinfo : EIATTR_REQNTID
	.align		4
.L_27:
        /*0088*/ 	.byte	0x04, 0x10
        /*008a*/ 	.short	(.L_29 - .L_28)
.L_28:
        /*008c*/ 	.word	0x00000080
        /*0090*/ 	.word	0x00000001
        /*0094*/ 	.word	0x00000001


	//----- nvinfo : EIATTR_CBANK_PARAM_SIZE
	.align		4
.L_29:
        /*0098*/ 	.byte	0x03, 0x19
        /*009a*/ 	.short	0x0034


	//----- nvinfo : EIATTR_PARAM_CBANK
	.align		4
        /*009c*/ 	.byte	0x04, 0x0a
        /*009e*/ 	.short	(.L_31 - .L_30)
	.align		4
.L_30:
        /*00a0*/ 	.word	index@(.nv.constant0.triton_poi_fused__native_batch_norm_legit_no_training_relu_11)
        /*00a4*/ 	.short	0x0210
        /*00a6*/ 	.short	0x0034


	//----- nvinfo : EIATTR_SW_WAR
	.align		4
.L_31:
        /*00a8*/ 	.byte	0x04, 0x36
        /*00aa*/ 	.short	(.L_33 - .L_32)
.L_32:
        /*00ac*/ 	.word	0x00000008
.L_33:


//--------------------- .nv.callgraph             --------------------------
	.section	.nv.callgraph,"",@"SHT_CUDA_CALLGRAPH"
	.align	4
	.sectionentsize	8
	.align		4
        /*0000*/ 	.word	0x00000000
	.align		4
        /*0004*/ 	.word	0xffffffff
	.align		4
        /*0008*/ 	.word	0x00000000
	.align		4
        /*000c*/ 	.word	0xfffffffe
	.align		4
        /*0010*/ 	.word	0x00000000
	.align		4
        /*0014*/ 	.word	0xfffffffd
	.align		4
        /*0018*/ 	.word	0x00000000
	.align		4
        /*001c*/ 	.word	0xfffffffc


//--------------------- .nv.constant4             --------------------------
	.section	.nv.constant4,"a",@progbits
	.align	8
	.align		8
.nv.constant4:
        /*0000*/ 	.dword	_$_str
	.align		8
        /*0008*/ 	.dword	_$_str_$_2


//--------------------- .text.triton_poi_fused__native_batch_norm_legit_no_training_relu_11 --------------------------
	.section	.text.triton_poi_fused__native_batch_norm_legit_no_training_relu_11,"ax",@progbits
	.align	128
        .global         triton_poi_fused__native_batch_norm_legit_no_training_relu_11
        .type           triton_poi_fused__native_batch_norm_legit_no_training_relu_11,@function
        .size           triton_poi_fused__native_batch_norm_legit_no_training_relu_11,(.L_x_1 - triton_poi_fused__native_batch_norm_legit_no_training_relu_11)
        .other          triton_poi_fused__native_batch_norm_legit_no_training_relu_11,@"STO_CUDA_ENTRY STV_DEFAULT"
triton_poi_fused__native_batch_norm_legit_no_training_relu_11:
.text.triton_poi_fused__native_batch_norm_legit_no_training_relu_11:
[----:B------:R-:W-:Y:S01]  /*0000*/  LDC R1, c[0x0][0x28] ;  /* 0x00000a00ff017b82 */ /* 0x000fe20000000800 */
[----:B------:R-:W1:Y:S07]  /*0010*/  S2R R0, SR_TID.X ;  /* 0x0000000000007919 */ /* 0x000e6e0000002100 */
[----:B------:R-:W2:Y:S01]  /*0020*/  LDC.64 R4, c[0x0][0x220] ;  /* 0x00008800ff047b82 */ /* 0x000ea20000000a00 */
[----:B------:R-:W-:Y:S01]  /*0030*/  ULDC.64 UR4, c[0x0][0x208] ;  /* 0x0000820000047ab9 */ /* 0x000fe20000000a00 */
[----:B------:R-:W3:Y:S06]  /*0040*/  S2R R7, SR_CTAID.X ;  /* 0x0000000000077919 */ /* 0x000eec0000002500 */
[----:B------:R-:W4:Y:S08]  /*0050*/  LDC.64 R12, c[0x0][0x218] ;  /* 0x00008600ff0c7b82 */ /* 0x000f300000000a00 */
[----:B------:R-:W5:Y:S08]  /*0060*/  LDC.64 R22, c[0x0][0x210] ;  /* 0x00008400ff167b82 */ /* 0x000f700000000a00 */
[----:B------:R-:W5:Y:S01]  /*0070*/  LDC.64 R20, c[0x0][0x228] ;  /* 0x00008a00ff147b82 */ /* 0x000f620000000a00 */
[----:B-1----:R-:W-:-:S07]  /*0080*/  SHF.L.U32 R0, R0, 0x2, RZ ;  /* 0x0000000200007819 */ /* 0x002fce00000006ff */
[----:B------:R-:W1:Y:S01]  /*0090*/  LDC.64 R24, c[0x0][0x230] ;  /* 0x00008c00ff187b82 */ /* 0x000e620000000a00 */
[----:B---3--:R-:W-:Y:S02]  /*00a0*/  SHF.R.S32.HI R3, RZ, 0x15, R7 ;  /* 0x00000015ff037819 */ /* 0x008fe40000011407 */
[----:B------:R-:W-:Y:S02]  /*00b0*/  LOP3.LUT R0, R0, 0x1fc, RZ, 0xc0, !PT ;  /* 0x000001fc00007812 */ /* 0x000fe400078ec0ff */
[----:B------:R-:W-:Y:S02]  /*00c0*/  SGXT R3, R3, 0x1 ;  /* 0x000000010303781a */ /* 0x000fe40000000200 */
[----:B------:R-:W-:-:S04]  /*00d0*/  LEA R0, R7, R0, 0xa ;  /* 0x0000000007007211 */ /* 0x000fc800078e50ff */
[----:B------:R-:W-:-:S04]  /*00e0*/  LEA.HI R3, R3, R0, RZ, 0x4 ;  /* 0x0000000003037211 */ /* 0x000fc800078f20ff */
[----:B------:R-:W-:-:S04]  /*00f0*/  LOP3.LUT R3, R3, 0xfffffff0, RZ, 0xc0, !PT ;  /* 0xfffffff003037812 */ /* 0x000fc800078ec0ff */
[----:B------:R-:W-:-:S05]  /*0100*/  IADD3 R3, R0, -R3, RZ ;  /* 0x8000000300037210 */ /* 0x000fca0007ffe0ff */
[----:B--2---:R-:W-:-:S06]  /*0110*/  IMAD.WIDE R4, R3, 0x4, R4 ;  /* 0x0000000403047825 */ /* 0x004fcc00078e0204 */
[----:B------:R-:W2:Y:S01]  /*0120*/  LDG.E.EL.128 R4, desc[UR4][R4.64] ;  /* 0x0000000404047981 */ /* 0x000ea2000c2e1d00 */
[----:B----4-:R-:W-:-:S04]  /*0130*/  IMAD.WIDE R12, R3, 0x4, R12 ;  /* 0x00000004030c7825 */ /* 0x010fc800078e020c */
[----:B-----5:R-:W-:Y:S02]  /*0140*/  IMAD.WIDE R22, R0, 0x4, R22 ;  /* 0x0000000400167825 */ /* 0x020fe400078e0216 */
[----:B------:R-:W3:Y:S02]  /*0150*/  LDG.E.EL.128 R12, desc[UR4][R12.64] ;  /* 0x000000040c0c7981 */ /* 0x000ee4000c2e1d00 */
[C---:B0-----:R-:W-:Y:S02]  /*0160*/  IMAD.WIDE R20, R3.reuse, 0x4, R20 ;  /* 0x0000000403147825 */ /* 0x041fe400078e0214 */
[----:B------:R-:W3:Y:S02]  /*0170*/  LDG.E.128 R16, desc[UR4][R22.64+0x800] ;  /* 0x0008000416107981 */ /* 0x000ee4000c1e1d00 */
[----:B-1----:R-:W-:-:S04]  /*0180*/  IMAD.WIDE R24, R3, 0x4, R24 ;  /* 0x0000000403187825 */ /* 0x002fc800078e0218 */
[----:B--2---:R-:W-:Y:S01]  /*0190*/  FADD R6, R6, 9.9999997473787516356e-06 ;  /* 0x3727c5ac06067421 */ /* 0x004fe20000000000 */
[----:B------:R-:W-:Y:S01]  /*01a0*/  FADD R2, R4, 9.9999997473787516356e-06 ;  /* 0x3727c5ac04027421 */ /* 0x000fe20000000000 */
[----:B------:R-:W-:-:S03]  /*01b0*/  FADD R8, R5, 9.9999997473787516356e-06 ;  /* 0x3727c5ac05087421 */ /* 0x000fc60000000000 */
[----:B------:R-:W0:Y:S08]  /*01c0*/  MUFU.SQRT R26, R2 ;  /* 0x00000002001a7308 */ /* 0x000e300000002000 */
[----:B------:R-:W1:Y:S01]  /*01d0*/  MUFU.SQRT R6, R6 ;  /* 0x0000000600067308 */ /* 0x000e620000002000 */
[----:B0-----:R-:W-:-:S07]  /*01e0*/  FSETP.GT.AND P0, PT, R26, 8.50705917302346158658e+37, PT ;  /* 0x7e8000001a00780b */ /* 0x001fce0003f04000 */
[----:B------:R0:W2:Y:S01]  /*01f0*/  MUFU.SQRT R27, R8 ;  /* 0x00000008001b7308 */ /* 0x0000a20000002000 */
[----:B------:R-:W-:Y:S02]  /*0200*/  FSETP.GEU.AND P3, PT, R26, 1.175494350822287508e-38, PT ;  /* 0x008000001a00780b */ /* 0x000fe40003f6e000 */
[C---:B-1----:R-:W-:Y:S02]  /*0210*/  FSETP.GT.AND P2, PT, R6.reuse, 8.50705917302346158658e+37, PT ;  /* 0x7e8000000600780b */ /* 0x042fe40003f44000 */
[----:B------:R-:W-:Y:S01]  /*0220*/  FSETP.GEU.AND P5, PT, R6, 1.175494350822287508e-38, PT ;  /* 0x008000000600780b */ /* 0x000fe20003fae000 */
[----:B------:R-:W-:Y:S01]  /*0230*/  HFMA2.MMA R2, -RZ, RZ, 1.625, 0 ;  /* 0x3e800000ff027435 */ /* 0x000fe200000001ff */
[----:B0-----:R-:W4:Y:S01]  /*0240*/  LDG.E.128 R8, desc[UR4][R22.64] ;  /* 0x0000000416087981 */ /* 0x001f22000c1e1d00 */
[----:B------:R-:W-:Y:S01]  /*0250*/  @P0 FMUL R26, R26, 0.25 ;  /* 0x3e8000001a1a0820 */ /* 0x000fe20000400000 */
[----:B--2---:R-:W-:-:S05]  /*0260*/  FSETP.GT.AND P1, PT, R27, 8.50705917302346158658e+37, PT ;  /* 0x7e8000001b00780b */ /* 0x004fca0003f24000 */
[----:B------:R-:W-:Y:S01]  /*0270*/  @!P3 FMUL R26, R26, 16777216 ;  /* 0x4b8000001a1ab820 */ /* 0x000fe20000400000 */
[C---:B------:R-:W-:Y:S01]  /*0280*/  FSETP.GEU.AND P4, PT, R27.reuse, 1.175494350822287508e-38, PT ;  /* 0x008000001b00780b */ /* 0x040fe20003f8e000 */
[----:B------:R-:W-:Y:S02]  /*0290*/  @P2 FMUL R6, R6, 0.25 ;  /* 0x3e80000006062820 */ /* 0x000fe40000400000 */
[----:B------:R0:W1:Y:S01]  /*02a0*/  MUFU.RCP R5, R26 ;  /* 0x0000001a00057308 */ /* 0x0000620000001000 */
[----:B------:R-:W2:Y:S01]  /*02b0*/  LDG.E.EL.128 R20, desc[UR4][R20.64] ;  /* 0x0000000414147981 */ /* 0x000ea2000c2e1d00 */
[----:B------:R-:W-:Y:S02]  /*02c0*/  @!P5 FMUL R6, R6, 16777216 ;  /* 0x4b8000000606d820 */ /* 0x000fe40000400000 */
[----:B------:R-:W-:-:S04]  /*02d0*/  @P1 FMUL R27, R27, 0.25 ;  /* 0x3e8000001b1b1820 */ /* 0x000fc80000400000 */
[----:B------:R-:W5:Y:S02]  /*02e0*/  MUFU.RCP R6, R6 ;  /* 0x0000000600067308 */ /* 0x000f640000001000 */
[----:B------:R-:W-:Y:S01]  /*02f0*/  @!P4 FMUL R27, R27, 16777216 ;  /* 0x4b8000001b1bc820 */ /* 0x000fe20000400000 */
[----:B0-----:R-:W-:-:S05]  /*0300*/  FSEL R26, R2, 1, P0 ;  /* 0x3f800000021a7808 */ /* 0x001fca0000000000 */
[----:B------:R0:W-:Y:S01]  /*0310*/  MUFU.RCP R4, R27 ;  /* 0x0000001b00047308 */ /* 0x0001e20000001000 */
[----:B------:R-:W-:Y:S01]  /*0320*/  @!P3 FMUL R26, R26, 16777216 ;  /* 0x4b8000001a1ab820 */ /* 0x000fe20000400000 */
[----:B0-----:R-:W-:-:S03]  /*0330*/  FSEL R27, R2, 1, P2 ;  /* 0x3f800000021b7808 */ /* 0x001fc60001000000 */
[----:B-1----:R-:W-:Y:S02]  /*0340*/  FMUL R3, R5, R26 ;  /* 0x0000001a05037220 */ /* 0x002fe40000400000 */
[----:B------:R-:W-:-:S04]  /*0350*/  @!P5 FMUL R27, R27, 16777216 ;  /* 0x4b8000001b1bd820 */ /* 0x000fc80000400000 */
[----:B-----5:R-:W-:Y:S02]  /*0360*/  FMUL R5, R6, R27 ;  /* 0x0000001b06057220 */ /* 0x020fe40000400000 */
[----:B------:R-:W2:Y:S01]  /*0370*/  LDG.E.EL.128 R24, desc[UR4][R24.64] ;  /* 0x0000000418187981 */ /* 0x000ea2000c2e1d00 */
[----:B------:R-:W-:-:S04]  /*0380*/  FADD R7, R7, 9.9999997473787516356e-06 ;  /* 0x3727c5ac07077421 */ /* 0x000fc80000000000 */
[----:B------:R0:W1:Y:S01]  /*0390*/  MUFU.SQRT R28, R7 ;  /* 0x00000007001c7308 */ /* 0x0000620000002000 */
[----:B------:R-:W-:Y:S01]  /*03a0*/  FSEL R29, R2, 1, P1 ;  /* 0x3f800000021d7808 */ /* 0x000fe20000800000 */
[----:B0-----:R-:W0:Y:S01]  /*03b0*/  LDC.64 R6, c[0x0][0x238] ;  /* 0x00008e00ff067b82 */ /* 0x001e220000000a00 */
[C---:B-1----:R-:W-:Y:S02]  /*03c0*/  FSETP.GT.AND P0, PT, R28.reuse, 8.50705917302346158658e+37, PT ;  /* 0x7e8000001c00780b */ /* 0x042fe40003f04000 */
[----:B------:R-:W-:-:S11]  /*03d0*/  FSETP.GEU.AND P1, PT, R28, 1.175494350822287508e-38, PT ;  /* 0x008000001c00780b */ /* 0x000fd60003f2e000 */
[----:B------:R-:W-:-:S04]  /*03e0*/  @P0 FMUL R28, R28, 0.25 ;  /* 0x3e8000001c1c0820 */ /* 0x000fc80000400000 */
[----:B------:R-:W-:Y:S01]  /*03f0*/  @!P1 FMUL R28, R28, 16777216 ;  /* 0x4b8000001c1c9820 */ /* 0x000fe20000400000 */
[----:B------:R-:W-:-:S05]  /*0400*/  @!P4 FMUL R29, R29, 16777216 ;  /* 0x4b8000001d1dc820 */ /* 0x000fca0000400000 */
[----:B------:R-:W1:Y:S01]  /*0410*/  MUFU.RCP R28, R28 ;  /* 0x0000001c001c7308 */ /* 0x000e620000001000 */
[----:B------:R-:W-:Y:S01]  /*0420*/  FMUL R4, R4, R29 ;  /* 0x0000001d04047220 */ /* 0x000fe20000400000 */
[----:B------:R-:W-:-:S05]  /*0430*/  FSEL R29, R2, 1, P0 ;  /* 0x3f800000021d7808 */ /* 0x000fca0000000000 */
[----:B------:R-:W-:Y:S01]  /*0440*/  @!P1 FMUL R29, R29, 16777216 ;  /* 0x4b8000001d1d9820 */ /* 0x000fe20000400000 */
[----:B---3--:R-:W-:Y:S01]  /*0450*/  FADD R19, R19, -R15 ;  /* 0x8000000f13137221 */ /* 0x008fe20000000000 */
[----:B------:R-:W-:Y:S01]  /*0460*/  FADD R16, R16, -R12 ;  /* 0x8000000c10107221 */ /* 0x000fe20000000000 */
[----:B------:R-:W-:Y:S01]  /*0470*/  FADD R18, R18, -R14 ;  /* 0x8000000e12127221 */ /* 0x000fe20000000000 */
[----:B-1----:R-:W-:Y:S01]  /*0480*/  FMUL R2, R28, R29 ;  /* 0x0000001d1c027220 */ /* 0x002fe20000400000 */
[----:B------:R-:W-:Y:S01]  /*0490*/  FADD R17, R17, -R13 ;  /* 0x8000000d11117221 */ /* 0x000fe20000000000 */
[----:B----4-:R-:W-:Y:S01]  /*04a0*/  FADD R11, R11, -R15 ;  /* 0x8000000f0b0b7221 */ /* 0x010fe20000000000 */
[----:B------:R-:W-:Y:S01]  /*04b0*/  FADD R8, R8, -R12 ;  /* 0x8000000c08087221 */ /* 0x000fe20000000000 */
[----:B------:R-:W-:Y:S02]  /*04c0*/  FADD R12, R10, -R14 ;  /* 0x8000000e0a0c7221 */ /* 0x000fe40000000000 */
[C---:B------:R-:W-:Y:S01]  /*04d0*/  FMUL R10, R2.reuse, R11 ;  /* 0x0000000b020a7220 */ /* 0x040fe20000400000 */
[----:B------:R-:W-:Y:S01]  /*04e0*/  FMUL R2, R2, R19 ;  /* 0x0000001302027220 */ /* 0x000fe20000400000 */
[----:B------:R-:W-:Y:S01]  /*04f0*/  FADD R9, R9, -R13 ;  /* 0x8000000d09097221 */ /* 0x000fe20000000000 */
[C---:B------:R-:W-:Y:S01]  /*0500*/  FMUL R11, R5.reuse, R12 ;  /* 0x0000000c050b7220 */ /* 0x040fe20000400000 */
[----:B------:R-:W-:Y:S01]  /*0510*/  FMUL R5, R5, R18 ;  /* 0x0000001205057220 */ /* 0x000fe20000400000 */
[C---:B------:R-:W-:Y:S01]  /*0520*/  FMUL R15, R3.reuse, R8 ;  /* 0x00000008030f7220 */ /* 0x040fe20000400000 */
[C---:B------:R-:W-:Y:S01]  /*0530*/  FMUL R8, R4.reuse, R17 ;  /* 0x0000001104087220 */ /* 0x040fe20000400000 */
[----:B------:R-:W-:Y:S01]  /*0540*/  FMUL R13, R3, R16 ;  /* 0x00000010030d7220 */ /* 0x000fe20000400000 */
[----:B------:R-:W-:Y:S01]  /*0550*/  FMUL R12, R4, R9 ;  /* 0x00000009040c7220 */ /* 0x000fe20000400000 */
[----:B--2---:R-:W-:Y:S01]  /*0560*/  FFMA R2, R23, R2, R27 ;  /* 0x0000000217027223 */ /* 0x004fe2000000001b */
[----:B------:R-:W-:Y:S01]  /*0570*/  FFMA R5, R22, R5, R26 ;  /* 0x0000000516057223 */ /* 0x000fe2000000001a */
[----:B------:R-:W-:Y:S01]  /*0580*/  FFMA R8, R21, R8, R25 ;  /* 0x0000000815087223 */ /* 0x000fe20000000019 */
[----:B------:R-:W-:Y:S01]  /*0590*/  FFMA R10, R23, R10, R27 ;  /* 0x0000000a170a7223 */ /* 0x000fe2000000001b */
[C-C-:B------:R-:W-:Y:S01]  /*05a0*/  FFMA R3, R20.reuse, R15, R24.reuse ;  /* 0x0000000f14037223 */ /* 0x140fe20000000018 */
[----:B------:R-:W-:Y:S01]  /*05b0*/  FFMA R4, R20, R13, R24 ;  /* 0x0000000d14047223 */ /* 0x000fe20000000018 */
[----:B------:R-:W-:Y:S01]  /*05c0*/  FFMA R9, R21, R12, R25 ;  /* 0x0000000c15097223 */ /* 0x000fe20000000019 */
[----:B------:R-:W-:Y:S01]  /*05d0*/  FFMA R22, R22, R11, R26 ;  /* 0x0000000b16167223 */ /* 0x000fe2000000001a */
[----:B------:R-:W-:Y:S01]  /*05e0*/  FSETP.GEU.AND P6, PT, R2, RZ, PT ;  /* 0x000000ff0200720b */ /* 0x000fe20003fce000 */
[----:B0-----:R-:W-:Y:S01]  /*05f0*/  IMAD.WIDE R12, R0, 0x4, R6 ;  /* 0x00000004000c7825 */ /* 0x001fe200078e0206 */
[----:B------:R-:W-:-:S02]  /*0600*/  FSETP.GEU.AND P5, PT, R5, RZ, PT ;  /* 0x000000ff0500720b */ /* 0x000fc40003fae000 */
[----:B------:R-:W-:Y:S02]  /*0610*/  FSETP.GEU.AND P4, PT, R8, RZ, PT ;  /* 0x000000ff0800720b */ /* 0x000fe40003f8e000 */
[----:B------:R-:W-:Y:S02]  /*0620*/  FSETP.GEU.AND P3, PT, R10, RZ, PT ;  /* 0x000000ff0a00720b */ /* 0x000fe40003f6e000 */
[----:B------:R-:W-:Y:S02]  /*0630*/  SEL R7, R2, RZ, P6 ;  /* 0x000000ff02077207 */ /* 0x000fe40003000000 */
[----:B------:R-:W-:Y:S02]  /*0640*/  FSETP.GEU.AND P0, PT, R4, RZ, PT ;  /* 0x000000ff0400720b */ /* 0x000fe40003f0e000 */
[----:B------:R-:W-:Y:S02]  /*0650*/  FSETP.GEU.AND P2, PT, R22, RZ, PT ;  /* 0x000000ff1600720b */ /* 0x000fe40003f4e000 */
[----:B------:R-:W-:-:S02]  /*0660*/  FSETP.GEU.AND P1, PT, R9, RZ, PT ;  /* 0x000000ff0900720b */ /* 0x000fc40003f2e000 */
[----:B------:R-:W-:Y:S02]  /*0670*/  FSETP.GEU.AND P6, PT, R3, RZ, PT ;  /* 0x000000ff0300720b */ /* 0x000fe40003fce000 */
[----:B------:R-:W-:Y:S02]  /*0680*/  SEL R6, R5, RZ, P5 ;  /* 0x000000ff05067207 */ /* 0x000fe40002800000 */
[----:B------:R-:W-:Y:S02]  /*0690*/  SEL R5, R8, RZ, P4 ;  /* 0x000000ff08057207 */ /* 0x000fe40002000000 */
[----:B------:R-:W-:Y:S02]  /*06a0*/  SEL R11, R10, RZ, P3 ;  /* 0x000000ff0a0b7207 */ /* 0x000fe40001800000 */
[----:B------:R-:W-:Y:S02]  /*06b0*/  SEL R10, R22, RZ, P2 ;  /* 0x000000ff160a7207 */ /* 0x000fe40001000000 */
[----:B------:R-:W-:-:S02]  /*06c0*/  SEL R9, R9, RZ, P1 ;  /* 0x000000ff09097207 */ /* 0x000fc40000800000 */
[----:B------:R-:W-:Y:S02]  /*06d0*/  SEL R8, R3, RZ, P6 ;  /* 0x000000ff03087207 */ /* 0x000fe40003000000 */
[----:B------:R-:W-:-:S03]  /*06e0*/  SEL R4, R4, RZ, P0 ;  /* 0x000000ff04047207 */ /* 0x000fc60000000000 */
[----:B------:R-:W-:Y:S04]  /*06f0*/  STG.E.128 desc[UR4][R12.64], R8 ;  /* 0x000000080c007986 */ /* 0x000fe8000c101d04 */
[----:B------:R-:W-:Y:S01]  /*0700*/  STG.E.128 desc[UR4][R12.64+0x800], R4 ;  /* 0x000800040c007986 */ /* 0x000fe2000c101d04 */
[----:B------:R-:W-:Y:S05]  /*0710*/  EXIT ;  /* 0x000000000000794d */ /* 0x000fea0003800000 */
.L_x_0:
[----:B------:R-:W-:-:S00]  /*0720*/  BRA `(.L_x_0) ;  /* 0xfffffffc00fc7947 */ /* 0x000fc0000383ffff */
[----:B------:R-:W-:-:S00]  /*0730*/  NOP ;  /* 0x0000000000007918 */ /* 0x000fc00000000000 */
        /* <DEDUP_REMOVED lines=12> */
.L_x_1:


//--------------------- .nv.global.init           --------------------------
	.section	.nv.global.init,"aw",@progbits
.nv.global.init:
	.type		_$_str,@object
	.size		_$_str,(_$_str_$_2 - _$_str)
_$_str:
        /*0000*/ 	.byte	0x5f, 0x5f, 0x43, 0x55, 0x44, 0x41, 0x5f, 0x46, 0x54, 0x5a, 0x00
	.type		_$_str_$_2,@object
	.size		_$_str_$_2,(.L_1 - _$_str_$_2)
_$_str_$_2:
        /*000b*/ 	.byte	0x5f, 0x5f, 0x43, 0x55, 0x44, 0x41, 0x5f, 0x50, 0x52, 0x45, 0x43, 0x5f, 0x53, 0x51, 0x52, 0x54
        /*001b*/ 	.byte	0x00
.L_1:


//--------------------- .nv.constant0.triton_poi_fused__native_batch_norm_legit_no_training_relu_11 --------------------------
	.section	.nv.constant0.triton_poi_fused__native_batch_norm_legit_no_training_relu_11,"a",@progbits
	.sectionflags	@""
	.align	4
.nv.constant0.triton_poi_fused__native_batch_norm_legit_no_training_relu_11:
	.zero		580
